	.headerflags	@"EF_CUDA_TEXMODE_UNIFIED EF_CUDA_64BIT_ADDRESS EF_CUDA_ACCELERATORS EF_CUDA_SM90 EF_CUDA_VIRTUAL_SM(EF_CUDA_SM90)"
	.elftype	@"ET_EXEC"


//--------------------- .nv.info                  --------------------------
	.section	.nv.info,"",@"SHT_CUDA_INFO"
	.align	4


	//----- nvinfo : EIATTR_REGCOUNT
	.align		4
        /*0000*/ 	.byte	0x04, 0x2f
        /*0002*/ 	.short	(.L_3 - .L_2)
	.align		4
.L_2:
        /*0004*/ 	.word	index@(triton_poi_fused__native_batch_norm_legit_no_training_clone_elu_1)
        /*0008*/ 	.word	0x00000015


	//----- nvinfo : EIATTR_MIN_STACK_SIZE
	.align		4
.L_3:
        /*000c*/ 	.byte	0x04, 0x12
        /*000e*/ 	.short	(.L_5 - .L_4)
	.align		4
.L_4:
        /*0010*/ 	.word	index@(triton_poi_fused__native_batch_norm_legit_no_training_clone_elu_1)
        /*0014*/ 	.word	0x00000000


	//----- nvinfo : EIATTR_FRAME_SIZE
	.align		4
.L_5:
        /*0018*/ 	.byte	0x04, 0x11
        /*001a*/ 	.short	(.L_7 - .L_6)
	.align		4
.L_6:
        /*001c*/ 	.word	index@(triton_poi_fused__native_batch_norm_legit_no_training_clone_elu_1)
        /*0020*/ 	.word	0x00000000


	//----- nvinfo : EIATTR_MIN_STACK_SIZE
	.align		4
.L_7:
        /*0024*/ 	.byte	0x04, 0x12
        /*0026*/ 	.short	(.L_9 - .L_8)
	.align		4
.L_8:
        /*0028*/ 	.word	index@(triton_poi_fused__native_batch_norm_legit_no_training_clone_elu_1)
        /*002c*/ 	.word	0x00000000
.L_9:


//--------------------- .nv.info.triton_poi_fused__native_batch_norm_legit_no_training_clone_elu_1 --------------------------
	.section	.nv.info.triton_poi_fused__native_batch_norm_legit_no_training_clone_elu_1,"",@"SHT_CUDA_INFO"
	.sectionflags	@""
	.align	4


	//----- nvinfo : EIATTR_CUDA_API_VERSION
	.align		4
        /*0000*/ 	.byte	0x04, 0x37
        /*0002*/ 	.short	(.L_11 - .L_10)
.L_10:
        /*0004*/ 	.word	0x0000007c


	//----- nvinfo : EIATTR_KPARAM_INFO
	.align		4
.L_11:
        /*0008*/ 	.byte	0x04, 0x17
        /*000a*/ 	.short	(.L_13 - .L_12)
.L_12:
        /*000c*/ 	.word	0x00000000
        /*0010*/ 	.short	0x0008
        /*0012*/ 	.short	0x0040
        /*0014*/ 	.byte	0x00, 0xf0, 0x11, 0x00


	//----- nvinfo : EIATTR_KPARAM_INFO
	.align		4
.L_13:
        /*0018*/ 	.byte	0x04, 0x17
        /*001a*/ 	.short	(.L_15 - .L_14)
.L_14:
        /*001c*/ 	.word	0x00000000
        /*0020*/ 	.short	0x0007
        /*0022*/ 	.short	0x0038
        /*0024*/ 	.byte	0x00, 0xf4, 0x21, 0x00


	//----- nvinfo : EIATTR_KPARAM_INFO
	.align		4
.L_15:
        /*0028*/ 	.byte	0x04, 0x17
        /*002a*/ 	.short	(.L_17 - .L_16)
.L_16:
        /*002c*/ 	.word	0x00000000
        /*0030*/ 	.short	0x0006
        /*0032*/ 	.short	0x0030
        /*0034*/ 	.byte	0x00, 0xf4, 0x21, 0x00


	//----- nvinfo : EIATTR_KPARAM_INFO
	.align		4
.L_17:
        /*0038*/ 	.byte	0x04, 0x17
        /*003a*/ 	.short	(.L_19 - .L_18)
.L_18:
        /*003c*/ 	.word	0x00000000
        /*0040*/ 	.short	0x0005
        /*0042*/ 	.short	0x0028
        /*0044*/ 	.byte	0x00, 0xf4, 0x21, 0x00


	//----- nvinfo : EIATTR_KPARAM_INFO
	.align		4
.L_19:
        /*0048*/ 	.byte	0x04, 0x17
        /*004a*/ 	.short	(.L_21 - .L_20)
.L_20:
        /*004c*/ 	.word	0x00000000
        /*0050*/ 	.short	0x0004
        /*0052*/ 	.short	0x0020
        /*0054*/ 	.byte	0x00, 0xf4, 0x21, 0x00


	//----- nvinfo : EIATTR_KPARAM_INFO
	.align		4
.L_21:
        /*0058*/ 	.byte	0x04, 0x17
        /*005a*/ 	.short	(.L_23 - .L_22)
.L_22:
        /*005c*/ 	.word	0x00000000
        /*0060*/ 	.short	0x0003
        /*0062*/ 	.short	0x0018
        /*0064*/ 	.byte	0x00, 0xf4, 0x21, 0x00


	//----- nvinfo : EIATTR_KPARAM_INFO
	.align		4
.L_23:
        /*0068*/ 	.byte	0x04, 0x17
        /*006a*/ 	.short	(.L_25 - .L_24)
.L_24:
        /*006c*/ 	.word	0x00000000
        /*0070*/ 	.short	0x0002
        /*0072*/ 	.short	0x0010
        /*0074*/ 	.byte	0x00, 0xf4, 0x21, 0x00


	//----- nvinfo : EIATTR_KPARAM_INFO
	.align		4
.L_25:
        /*0078*/ 	.byte	0x04, 0x17
        /*007a*/ 	.short	(.L_27 - .L_26)
.L_26:
        /*007c*/ 	.word	0x00000000
        /*0080*/ 	.short	0x0001
        /*0082*/ 	.short	0x0008
        /*0084*/ 	.byte	0x00, 0xf4, 0x21, 0x00


	//----- nvinfo : EIATTR_KPARAM_INFO
	.align		4
.L_27:
        /*0088*/ 	.byte	0x04, 0x17
        /*008a*/ 	.short	(.L_29 - .L_28)
.L_28:
        /*008c*/ 	.word	0x00000000
        /*0090*/ 	.short	0x0000
        /*0092*/ 	.short	0x0000
        /*0094*/ 	.byte	0x00, 0xf4, 0x21, 0x00


	//----- nvinfo : EIATTR_SPARSE_MMA_MASK
	.align		4
.L_29:
        /*0098*/ 	.byte	0x03, 0x50
        /*009a*/ 	.short	0x0000


	//----- nvinfo : EIATTR_MAXREG_COUNT
	.align		4
        /*009c*/ 	.byte	0x03, 0x1b
        /*009e*/ 	.short	0x00ff


	//----- nvinfo : EIATTR_EXIT_INSTR_OFFSETS
	.align		4
        /*00a0*/ 	.byte	0x04, 0x1c
        /*00a2*/ 	.short	(.L_31 - .L_30)


	//   ....[0]....
.L_30:
        /*00a4*/ 	.word	0x000005b0


	//   ....[1]....
        /*00a8*/ 	.word	0x000005d0


	//----- nvinfo : EIATTR_REQNTID
	.align		4
.L_31:
        /*00ac*/ 	.byte	0x04, 0x10
        /*00ae*/ 	.short	(.L_33 - .L_32)
.L_32:
        /*00b0*/ 	.word	0x00000020
        /*00b4*/ 	.word	0x00000001
        /*00b8*/ 	.word	0x00000001


	//----- nvinfo : EIATTR_CBANK_PARAM_SIZE
	.align		4
.L_33:
        /*00bc*/ 	.byte	0x03, 0x19
        /*00be*/ 	.short	0x0044


	//----- nvinfo : EIATTR_PARAM_CBANK
	.align		4
        /*00c0*/ 	.byte	0x04, 0x0a
        /*00c2*/ 	.short	(.L_35 - .L_34)
	.align		4
.L_34:
        /*00c4*/ 	.word	index@(.nv.constant0.triton_poi_fused__native_batch_norm_legit_no_training_clone_elu_1)
        /*00c8*/ 	.short	0x0210
        /*00ca*/ 	.short	0x0044


	//----- nvinfo : EIATTR_SW_WAR
	.align		4
.L_35:
        /*00cc*/ 	.byte	0x04, 0x36
        /*00ce*/ 	.short	(.L_37 - .L_36)
.L_36:
        /*00d0*/ 	.word	0x00000008
.L_37:


//--------------------- .nv.callgraph             --------------------------
	.section	.nv.callgraph,"",@"SHT_CUDA_CALLGRAPH"
	.align	4
	.sectionentsize	8
	.align		4
        /*0000*/ 	.word	0x00000000
	.align		4
        /*0004*/ 	.word	0xffffffff
	.align		4
        /*0008*/ 	.word	0x00000000
	.align		4
        /*000c*/ 	.word	0xfffffffe
	.align		4
        /*0010*/ 	.word	0x00000000
	.align		4
        /*0014*/ 	.word	0xfffffffd
	.align		4
        /*0018*/ 	.word	0x00000000
	.align		4
        /*001c*/ 	.word	0xfffffffc


//--------------------- .nv.constant4             --------------------------
	.section	.nv.constant4,"a",@progbits
	.align	8
	.align		8
.nv.constant4:
        /*0000*/ 	.dword	_$_str
	.align		8
        /*0008*/ 	.dword	_$_str_$_2


//--------------------- .text.triton_poi_fused__native_batch_norm_legit_no_training_clone_elu_1 --------------------------
	.section	.text.triton_poi_fused__native_batch_norm_legit_no_training_clone_elu_1,"ax",@progbits
	.align	128
        .global         triton_poi_fused__native_batch_norm_legit_no_training_clone_elu_1
        .type           triton_poi_fused__native_batch_norm_legit_no_training_clone_elu_1,@function
        .size           triton_poi_fused__native_batch_norm_legit_no_training_clone_elu_1,(.L_x_1 - triton_poi_fused__native_batch_norm_legit_no_training_clone_elu_1)
        .other          triton_poi_fused__native_batch_norm_legit_no_training_clone_elu_1,@"STO_CUDA_ENTRY STV_DEFAULT"
triton_poi_fused__native_batch_norm_legit_no_training_clone_elu_1:
.text.triton_poi_fused__native_batch_norm_legit_no_training_clone_elu_1:
[----:B------:R-:W0:Y:S01]  /*0000*/  LDC R1, c[0x0][0x28] ;  /* 0x00000a00ff017b82 */ /* 0x000e220000000800 */
[----:B------:R-:W1:Y:S01]  /*0010*/  S2R R0, SR_TID.X ;  /* 0x0000000000007919 */ /* 0x000e620000002100 */
[----:B------:R-:W-:Y:S01]  /*0020*/  HFMA2.MMA R18, -RZ, RZ, 0, 0 ;  /* 0x00000000ff127435 */ /* 0x000fe200000001ff */
[----:B------:R-:W-:-:S05]  /*0030*/  ULDC.64 UR4, c[0x0][0x208] ;  /* 0x0000820000047ab9 */ /* 0x000fca0000000a00 */
[----:B------:R-:W2:Y:S01]  /*0040*/  LDC.64 R8, c[0x0][0x228] ;  /* 0x00008a00ff087b82 */ /* 0x000ea20000000a00 */
[----:B------:R-:W3:Y:S07]  /*0050*/  S2R R3, SR_CTAID.X ;  /* 0x0000000000037919 */ /* 0x000eee0000002500 */
[----:B------:R-:W4:Y:S01]  /*0060*/  LDC.64 R12, c[0x0][0x240] ;  /* 0x00009000ff0c7b82 */ /* 0x000f220000000a00 */
[----:B-1----:R-:W-:Y:S02]  /*0070*/  LOP3.LUT R0, R0, 0x1f, RZ, 0xc0, !PT ;  /* 0x0000001f00007812 */ /* 0x002fe400078ec0ff */
[----:B---3--:R-:W-:-:S02]  /*0080*/  SHF.R.S32.HI R5, RZ, 0x1a, R3 ;  /* 0x0000001aff057819 */ /* 0x008fc40000011403 */
[----:B------:R-:W-:Y:S02]  /*0090*/  LEA R0, R3, R0, 0x5 ;  /* 0x0000000003007211 */ /* 0x000fe400078e28ff */
[----:B------:R-:W-:Y:S01]  /*00a0*/  SGXT R5, R5, 0x1 ;  /* 0x000000010505781a */ /* 0x000fe20000000200 */
[----:B------:R-:W1:Y:S01]  /*00b0*/  LDC.64 R2, c[0x0][0x230] ;  /* 0x00008c00ff027b82 */ /* 0x000e620000000a00 */
[----:B------:R-:W-:Y:S02]  /*00c0*/  ISETP.GE.AND P0, PT, R0, 0x20, PT ;  /* 0x000000200000780c */ /* 0x000fe40003f06270 */
[----:B------:R-:W-:-:S04]  /*00d0*/  LEA.HI R5, R5, R0, RZ, 0x2 ;  /* 0x0000000005057211 */ /* 0x000fc800078f10ff */
[----:B------:R-:W-:-:S04]  /*00e0*/  SHF.R.S32.HI R4, RZ, 0x2, R5 ;  /* 0x00000002ff047819 */ /* 0x000fc80000011405 */
[----:B------:R-:W-:-:S04]  /*00f0*/  LEA.HI R5, R5, R4, RZ, 0x1 ;  /* 0x0000000405057211 */ /* 0x000fc800078f08ff */
[----:B------:R-:W-:-:S04]  /*0100*/  LOP3.LUT R5, R5, 0xfffffffe, RZ, 0xc0, !PT ;  /* 0xfffffffe05057812 */ /* 0x000fc800078ec0ff */
[----:B------:R-:W-:Y:S02]  /*0110*/  IADD3 R17, R4, -R5, RZ ;  /* 0x8000000504117210 */ /* 0x000fe40007ffe0ff */
[----:B------:R-:W-:Y:S01]  /*0120*/  SHF.R.S32.HI R7, RZ, 0x1f, R0 ;  /* 0x0000001fff077819 */ /* 0x000fe20000011400 */
[----:B------:R-:W3:Y:S02]  /*0130*/  LDC.64 R4, c[0x0][0x218] ;  /* 0x00008600ff047b82 */ /* 0x000ee40000000a00 */
[----:B-1----:R-:W-:-:S05]  /*0140*/  IMAD.WIDE R2, R17, 0x4, R2 ;  /* 0x0000000411027825 */ /* 0x002fca00078e0202 */
[----:B------:R1:W5:Y:S01]  /*0150*/  @!P0 LDG.E.EL R18, desc[UR4][R2.64] ;  /* 0x0000000402128981 */ /* 0x000362000c2e1900 */
[----:B------:R-:W-:Y:S01]  /*0160*/  LEA.HI R10, R7, R0, RZ, 0x3 ;  /* 0x00000000070a7211 */ /* 0x000fe200078f18ff */
[----:B------:R-:W-:Y:S01]  /*0170*/  IMAD.MOV.U32 R16, RZ, RZ, RZ ;  /* 0x000000ffff107224 */ /* 0x000fe200078e00ff */
[----:B------:R-:W2:Y:S02]  /*0180*/  LDC.64 R6, c[0x0][0x220] ;  /* 0x00008800ff067b82 */ /* 0x000ea40000000a00 */
[----:B------:R-:W-:Y:S02]  /*0190*/  LOP3.LUT R11, R10, 0xfffffff8, RZ, 0xc0, !PT ;  /* 0xfffffff80a0b7812 */ /* 0x000fe400078ec0ff */
[----:B------:R-:W-:-:S03]  /*01a0*/  SHF.R.S32.HI R14, RZ, 0x3, R10 ;  /* 0x00000003ff0e7819 */ /* 0x000fc6000001140a */
[----:B------:R-:W-:Y:S02]  /*01b0*/  IMAD.IADD R15, R0, 0x1, -R11 ;  /* 0x00000001000f7824 */ /* 0x000fe400078e0a0b */
[----:B------:R-:W4:Y:S02]  /*01c0*/  LDC.64 R10, c[0x0][0x238] ;  /* 0x00008e00ff0a7b82 */ /* 0x000f240000000a00 */
[----:B------:R-:W-:-:S05]  /*01d0*/  IMAD R14, R14, 0x18, R15 ;  /* 0x000000180e0e7824 */ /* 0x000fca00078e020f */
[----:B-1----:R-:W-:Y:S02]  /*01e0*/  IADD3 R3, R14, 0x10, RZ ;  /* 0x000000100e037810 */ /* 0x002fe40007ffe0ff */
[----:B------:R-:W-:-:S03]  /*01f0*/  CS2R R14, SRZ ;  /* 0x00000000000e7805 */ /* 0x000fc6000001ff00 */
[----:B---3--:R-:W-:-:S04]  /*0200*/  IMAD.WIDE R2, R3, 0x4, R4 ;  /* 0x0000000403027825 */ /* 0x008fc800078e0204 */
[C---:B0-2---:R-:W-:Y:S01]  /*0210*/  IMAD.WIDE R4, R17.reuse, 0x4, R6 ;  /* 0x0000000411047825 */ /* 0x045fe200078e0206 */
[----:B------:R0:W2:Y:S03]  /*0220*/  @!P0 LDG.E R14, desc[UR4][R2.64] ;  /* 0x00000004020e8981 */ /* 0x0000a6000c1e1900 */
[C---:B------:R-:W-:Y:S01]  /*0230*/  IMAD.WIDE R6, R17.reuse, 0x4, R8 ;  /* 0x0000000411067825 */ /* 0x040fe200078e0208 */
[----:B------:R1:W2:Y:S03]  /*0240*/  @!P0 LDG.E.EL R15, desc[UR4][R4.64+0x10] ;  /* 0x00001004040f8981 */ /* 0x0002a6000c2e1900 */
[C---:B----4-:R-:W-:Y:S01]  /*0250*/  IMAD.WIDE R8, R17.reuse, 0x4, R10 ;  /* 0x0000000411087825 */ /* 0x050fe200078e020a */
[----:B------:R-:W3:Y:S03]  /*0260*/  @!P0 LDG.E.EL R16, desc[UR4][R6.64] ;  /* 0x0000000406108981 */ /* 0x000ee6000c2e1900 */
[----:B------:R-:W-:Y:S01]  /*0270*/  IMAD.WIDE R10, R17, 0x4, R12 ;  /* 0x00000004110a7825 */ /* 0x000fe200078e020c */
[----:B------:R-:W-:-:S06]  /*0280*/  CS2R R12, SRZ ;  /* 0x00000000000c7805 */ /* 0x000fcc000001ff00 */
[----:B------:R-:W4:Y:S04]  /*0290*/  @!P0 LDG.E.EL R12, desc[UR4][R8.64] ;  /* 0x00000004080c8981 */ /* 0x000f28000c2e1900 */
[----:B------:R-:W4:Y:S01]  /*02a0*/  @!P0 LDG.E.EL R13, desc[UR4][R10.64] ;  /* 0x000000040a0d8981 */ /* 0x000f22000c2e1900 */
[----:B0-----:R-:W-:Y:S01]  /*02b0*/  MOV R2, 0x3e800000 ;  /* 0x3e80000000027802 */ /* 0x001fe20000000f00 */
[----:B-1----:R-:W-:Y:S01]  /*02c0*/  HFMA2.MMA R5, -RZ, RZ, 0.83837890625, -4044 ;  /* 0x3ab5ebe6ff057435 */ /* 0x002fe200000001ff */
[----:B-----5:R-:W-:-:S04]  /*02d0*/  FADD R18, R18, 9.9999997473787516356e-05 ;  /* 0x38d1b71712127421 */ /* 0x020fc80000000000 */
[----:B------:R-:W0:Y:S02]  /*02e0*/  MUFU.SQRT R17, R18 ;  /* 0x0000001200117308 */ /* 0x000e240000002000 */
[C---:B0-----:R-:W-:Y:S02]  /*02f0*/  FSETP.GT.AND P1, PT, R17.reuse, 8.50705917302346158658e+37, PT ;  /* 0x7e8000001100780b */ /* 0x041fe40003f24000 */
[----:B------:R-:W-:-:S11]  /*0300*/  FSETP.GEU.AND P2, PT, R17, 1.175494350822287508e-38, PT ;  /* 0x008000001100780b */ /* 0x000fd60003f4e000 */
[----:B------:R-:W-:-:S04]  /*0310*/  @P1 FMUL R17, R17, 0.25 ;  /* 0x3e80000011111820 */ /* 0x000fc80000400000 */
[----:B------:R-:W-:-:S06]  /*0320*/  @!P2 FMUL R17, R17, 16777216 ;  /* 0x4b8000001111a820 */ /* 0x000fcc0000400000 */
[----:B------:R-:W0:Y:S01]  /*0330*/  MUFU.RCP R17, R17 ;  /* 0x0000001100117308 */ /* 0x000e220000001000 */
[----:B------:R-:W-:Y:S01]  /*0340*/  FSEL R2, R2, 1, P1 ;  /* 0x3f80000002027808 */ /* 0x000fe20000800000 */
[----:B--2---:R-:W-:-:S04]  /*0350*/  FADD R15, R15, R14 ;  /* 0x0000000e0f0f7221 */ /* 0x004fc80000000000 */
[----:B------:R-:W-:Y:S01]  /*0360*/  @!P2 FMUL R2, R2, 16777216 ;  /* 0x4b8000000202a820 */ /* 0x000fe20000400000 */
[----:B---3--:R-:W-:-:S03]  /*0370*/  FADD R16, R15, -R16 ;  /* 0x800000100f107221 */ /* 0x008fc60000000000 */
[----:B0-----:R-:W-:-:S04]  /*0380*/  FMUL R3, R17, R2 ;  /* 0x0000000211037220 */ /* 0x001fc80000400000 */
[----:B------:R-:W-:-:S04]  /*0390*/  FMUL R16, R16, R3 ;  /* 0x0000000310107220 */ /* 0x000fc80000400000 */
[----:B----4-:R-:W-:-:S04]  /*03a0*/  FFMA R12, R16, R12, R13 ;  /* 0x0000000c100c7223 */ /* 0x010fc8000000000d */
[----:B------:R-:W-:-:S06]  /*03b0*/  FMUL R2, R12, 1.4426950216293334961 ;  /* 0x3fb8aa3b0c027820 */ /* 0x000fcc0000400000 */
[----:B------:R-:W0:Y:S01]  /*03c0*/  FRND R2, R2 ;  /* 0x0000000200027307 */ /* 0x000e220000201000 */
[----:B------:R-:W-:-:S05]  /*03d0*/  FADD.FTZ R3, |R12|, -RZ ;  /* 0x800000ff0c037221 */ /* 0x000fca0000010200 */
[----:B------:R-:W-:-:S04]  /*03e0*/  FSETP.GEU.AND P1, PT, R3, 0.40999999642372131348, PT ;  /* 0x3ed1eb850300780b */ /* 0x000fc80003f2e000 */
[----:B0-----:R-:W-:-:S05]  /*03f0*/  FSEL R3, R2, RZ, P1 ;  /* 0x000000ff02037208 */ /* 0x001fca0000800000 */
[C---:B------:R-:W-:Y:S01]  /*0400*/  FFMA.FTZ R4, -R3.reuse, 0.693145751953125, R12 ;  /* 0x3f31720003047823 */ /* 0x040fe2000001010c */
[----:B------:R-:W-:-:S03]  /*0410*/  FSETP.NEU.AND P2, PT, R3, 128, PT ;  /* 0x430000000300780b */ /* 0x000fc60003f4d000 */
[C---:B------:R-:W-:Y:S01]  /*0420*/  FFMA.FTZ R4, -R3.reuse, 1.428606765330187045e-06, R4 ;  /* 0x35bfbe8e03047823 */ /* 0x040fe20000010104 */
[----:B------:R-:W-:-:S03]  /*0430*/  FSEL R6, R3, 127, P2 ;  /* 0x42fe000003067808 */ /* 0x000fc60001000000 */
[----:B------:R-:W-:-:S04]  /*0440*/  FFMA.FTZ R3, R4, R5, 0.0083824126049876213074 ;  /* 0x3c09566304037423 */ /* 0x000fc80000010005 */
[C---:B------:R-:W-:Y:S01]  /*0450*/  FFMA.FTZ R3, R4.reuse, R3, 0.041667830199003219604 ;  /* 0x3d2aabe304037423 */ /* 0x040fe20000010003 */
[----:B------:R-:W0:Y:S03]  /*0460*/  MUFU.EX2 R7, R6 ;  /* 0x0000000600077308 */ /* 0x000e260000000800 */
[----:B------:R-:W-:-:S04]  /*0470*/  FFMA.FTZ R3, R4, R3, 0.16666397452354431152 ;  /* 0x3e2aa9f604037423 */ /* 0x000fc80000010003 */
[C---:B------:R-:W-:Y:S02]  /*0480*/  FFMA.FTZ R5, R4.reuse, R3, 0.49999994039535522461 ;  /* 0x3efffffe04057423 */ /* 0x040fe40000010003 */
[----:B------:R-:W1:Y:S02]  /*0490*/  LDC.64 R2, c[0x0][0x248] ;  /* 0x00009200ff027b82 */ /* 0x000e640000000a00 */
[----:B------:R-:W-:-:S04]  /*04a0*/  FMUL R5, R4, R5 ;  /* 0x0000000504057220 */ /* 0x000fc80000400000 */
[----:B------:R-:W-:Y:S01]  /*04b0*/  FFMA.FTZ R8, R4, R5, R4 ;  /* 0x0000000504087223 */ /* 0x000fe20000010004 */
[C---:B0-----:R-:W-:Y:S01]  /*04c0*/  FADD R10, R7.reuse, -1 ;  /* 0xbf800000070a7421 */ /* 0x041fe20000000000 */
[----:B------:R-:W0:Y:S01]  /*04d0*/  LDC.64 R4, c[0x0][0x210] ;  /* 0x00008400ff047b82 */ /* 0x000e220000000a00 */
[----:B------:R-:W-:Y:S02]  /*04e0*/  FSETP.NEU.AND P1, PT, R12, RZ, PT ;  /* 0x000000ff0c00720b */ /* 0x000fe40003f2d000 */
[----:B------:R-:W-:-:S04]  /*04f0*/  FFMA.FTZ R7, R7, R8, R10 ;  /* 0x0000000807077223 */ /* 0x000fc8000001000a */
[----:B------:R-:W-:Y:S01]  /*0500*/  @!P2 FADD R7, R7, R7 ;  /* 0x000000070707a221 */ /* 0x000fe20000000000 */
[C---:B------:R-:W-:Y:S02]  /*0510*/  FSETP.GT.AND P2, PT, R6.reuse, 128, PT ;  /* 0x430000000600780b */ /* 0x040fe40003f44000 */
[----:B------:R-:W-:Y:S02]  /*0520*/  FSETP.GEU.AND P3, PT, R6, -25, PT ;  /* 0xc1c800000600780b */ /* 0x000fe40003f6e000 */
[----:B------:R-:W-:Y:S01]  /*0530*/  FSEL R7, R7, +INF , !P2 ;  /* 0x7f80000007077808 */ /* 0x000fe20005000000 */
[----:B-1----:R-:W-:-:S03]  /*0540*/  IMAD.WIDE R2, R0, 0x4, R2 ;  /* 0x0000000400027825 */ /* 0x002fc600078e0202 */
[----:B------:R-:W-:Y:S01]  /*0550*/  FSEL R7, R7, -1, P3 ;  /* 0xbf80000007077808 */ /* 0x000fe20001800000 */
[C---:B------:R-:W-:Y:S01]  /*0560*/  @!P1 FADD R7, R12.reuse, R12 ;  /* 0x0000000c0c079221 */ /* 0x040fe20000000000 */
[C---:B------:R-:W-:Y:S01]  /*0570*/  FSETP.GT.AND P1, PT, R12.reuse, RZ, PT ;  /* 0x000000ff0c00720b */ /* 0x040fe20003f24000 */
[----:B------:R1:W-:Y:S03]  /*0580*/  @!P0 STG.E desc[UR4][R2.64], R15 ;  /* 0x0000000f02008986 */ /* 0x0003e6000c101904 */
[----:B------:R-:W-:Y:S01]  /*0590*/  FSEL R7, R12, R7, P1 ;  /* 0x000000070c077208 */ /* 0x000fe20000800000 */
[----:B0-----:R-:W-:Y:S01]  /*05a0*/  IMAD.WIDE R4, R0, 0x4, R4 ;  /* 0x0000000400047825 */ /* 0x001fe200078e0204 */
[----:B------:R-:W-:Y:S07]  /*05b0*/  @P0 EXIT ;  /* 0x000000000000094d */ /* 0x000fee0003800000 */
[----:B------:R-:W-:Y:S01]  /*05c0*/  STG.E desc[UR4][R4.64], R7 ;  /* 0x0000000704007986 */ /* 0x000fe2000c101904 */
[----:B------:R-:W-:Y:S05]  /*05d0*/  EXIT ;  /* 0x000000000000794d */ /* 0x000fea0003800000 */
.L_x_0:
[----:B------:R-:W-:-:S00]  /*05e0*/  BRA `(.L_x_0) ;  /* 0xfffffffc00fc7947 */ /* 0x000fc0000383ffff */
[----:B------:R-:W-:-:S00]  /*05f0*/  NOP ;  /* 0x0000000000007918 */ /* 0x000fc00000000000 */
        /* <DEDUP_REMOVED lines=8> */
.L_x_1:


//--------------------- .nv.global.init           --------------------------
	.section	.nv.global.init,"aw",@progbits
.nv.global.init:
	.type		_$_str,@object
	.size		_$_str,(_$_str_$_2 - _$_str)
_$_str:
        /*0000*/ 	.byte	0x5f, 0x5f, 0x43, 0x55, 0x44, 0x41, 0x5f, 0x46, 0x54, 0x5a, 0x00
	.type		_$_str_$_2,@object
	.size		_$_str_$_2,(.L_1 - _$_str_$_2)
_$_str_$_2:
        /*000b*/ 	.byte	0x5f, 0x5f, 0x43, 0x55, 0x44, 0x41, 0x5f, 0x50, 0x52, 0x45, 0x43, 0x5f, 0x53, 0x51, 0x52, 0x54
        /*001b*/ 	.byte	0x00
.L_1:


//--------------------- .nv.constant0.triton_poi_fused__native_batch_norm_legit_no_training_clone_elu_1 --------------------------
	.section	.nv.constant0.triton_poi_fused__native_batch_norm_legit_no_training_clone_elu_1,"a",@progbits
	.sectionflags	@""
	.align	4
.nv.constant0.triton_poi_fused__native_batch_norm_legit_no_training_clone_elu_1:
	.zero		596
